	.headerflags	@"EF_CUDA_TEXMODE_UNIFIED EF_CUDA_64BIT_ADDRESS EF_CUDA_ACCELERATORS EF_CUDA_SM90 EF_CUDA_VIRTUAL_SM(EF_CUDA_SM90)"
	.elftype	@"ET_EXEC"


//--------------------- .nv.info                  --------------------------
	.section	.nv.info,"",@"SHT_CUDA_INFO"
	.align	4


	//----- nvinfo : EIATTR_REGCOUNT
	.align		4
        /*0000*/ 	.byte	0x04, 0x2f
        /*0002*/ 	.short	(.L_2 - .L_1)
	.align		4
.L_1:
        /*0004*/ 	.word	index@(triton_poi_fused_cat_5)
        /*0008*/ 	.word	0x00000016


	//----- nvinfo : EIATTR_MIN_STACK_SIZE
	.align		4
.L_2:
        /*000c*/ 	.byte	0x04, 0x12
        /*000e*/ 	.short	(.L_4 - .L_3)
	.align		4
.L_3:
        /*0010*/ 	.word	index@(triton_poi_fused_cat_5)
        /*0014*/ 	.word	0x00000000


	//----- nvinfo : EIATTR_FRAME_SIZE
	.align		4
.L_4:
        /*0018*/ 	.byte	0x04, 0x11
        /*001a*/ 	.short	(.L_6 - .L_5)
	.align		4
.L_5:
        /*001c*/ 	.word	index@(triton_poi_fused_cat_5)
        /*0020*/ 	.word	0x00000000


	//----- nvinfo : EIATTR_MIN_STACK_SIZE
	.align		4
.L_6:
        /*0024*/ 	.byte	0x04, 0x12
        /*0026*/ 	.short	(.L_8 - .L_7)
	.align		4
.L_7:
        /*0028*/ 	.word	index@(triton_poi_fused_cat_5)
        /*002c*/ 	.word	0x00000000
.L_8:


//--------------------- .nv.info.triton_poi_fused_cat_5 --------------------------
	.section	.nv.info.triton_poi_fused_cat_5,"",@"SHT_CUDA_INFO"
	.sectionflags	@""
	.align	4


	//----- nvinfo : EIATTR_CUDA_API_VERSION
	.align		4
        /*0000*/ 	.byte	0x04, 0x37
        /*0002*/ 	.short	(.L_10 - .L_9)
.L_9:
        /*0004*/ 	.word	0x0000007c


	//----- nvinfo : EIATTR_KPARAM_INFO
	.align		4
.L_10:
        /*0008*/ 	.byte	0x04, 0x17
        /*000a*/ 	.short	(.L_12 - .L_11)
.L_11:
        /*000c*/ 	.word	0x00000000
        /*0010*/ 	.short	0x0006
        /*0012*/ 	.short	0x0030
        /*0014*/ 	.byte	0x00, 0xf0, 0x11, 0x00


	//----- nvinfo : EIATTR_KPARAM_INFO
	.align		4
.L_12:
        /*0018*/ 	.byte	0x04, 0x17
        /*001a*/ 	.short	(.L_14 - .L_13)
.L_13:
        /*001c*/ 	.word	0x00000000
        /*0020*/ 	.short	0x0005
        /*0022*/ 	.short	0x0028
        /*0024*/ 	.byte	0x00, 0xf4, 0x21, 0x00


	//----- nvinfo : EIATTR_KPARAM_INFO
	.align		4
.L_14:
        /*0028*/ 	.byte	0x04, 0x17
        /*002a*/ 	.short	(.L_16 - .L_15)
.L_15:
        /*002c*/ 	.word	0x00000000
        /*0030*/ 	.short	0x0004
        /*0032*/ 	.short	0x0020
        /*0034*/ 	.byte	0x00, 0xf4, 0x21, 0x00


	//----- nvinfo : EIATTR_KPARAM_INFO
	.align		4
.L_16:
        /*0038*/ 	.byte	0x04, 0x17
        /*003a*/ 	.short	(.L_18 - .L_17)
.L_17:
        /*003c*/ 	.word	0x00000000
        /*0040*/ 	.short	0x0003
        /*0042*/ 	.short	0x0018
        /*0044*/ 	.byte	0x00, 0xf4, 0x21, 0x00


	//----- nvinfo : EIATTR_KPARAM_INFO
	.align		4
.L_18:
        /*0048*/ 	.byte	0x04, 0x17
        /*004a*/ 	.short	(.L_20 - .L_19)
.L_19:
        /*004c*/ 	.word	0x00000000
        /*0050*/ 	.short	0x0002
        /*0052*/ 	.short	0x0010
        /*0054*/ 	.byte	0x00, 0xf4, 0x21, 0x00


	//----- nvinfo : EIATTR_KPARAM_INFO
	.align		4
.L_20:
        /*0058*/ 	.byte	0x04, 0x17
        /*005a*/ 	.short	(.L_22 - .L_21)
.L_21:
        /*005c*/ 	.word	0x00000000
        /*0060*/ 	.short	0x0001
        /*0062*/ 	.short	0x0008
        /*0064*/ 	.byte	0x00, 0xf4, 0x21, 0x00


	//----- nvinfo : EIATTR_KPARAM_INFO
	.align		4
.L_22:
        /*0068*/ 	.byte	0x04, 0x17
        /*006a*/ 	.short	(.L_24 - .L_23)
.L_23:
        /*006c*/ 	.word	0x00000000
        /*0070*/ 	.short	0x0000
        /*0072*/ 	.short	0x0000
        /*0074*/ 	.byte	0x00, 0xf4, 0x21, 0x00


	//----- nvinfo : EIATTR_SPARSE_MMA_MASK
	.align		4
.L_24:
        /*0078*/ 	.byte	0x03, 0x50
        /*007a*/ 	.short	0x0000


	//----- nvinfo : EIATTR_MAXREG_COUNT
	.align		4
        /*007c*/ 	.byte	0x03, 0x1b
        /*007e*/ 	.short	0x00ff


	//----- nvinfo : EIATTR_EXIT_INSTR_OFFSETS
	.align		4
        /*0080*/ 	.byte	0x04, 0x1c
        /*0082*/ 	.short	(.L_26 - .L_25)


	//   ....[0]....
.L_25:
        /*0084*/ 	.word	0x00000650


	//   ....[1]....
        /*0088*/ 	.word	0x00000670


	//----- nvinfo : EIATTR_REQNTID
	.align		4
.L_26:
        /*008c*/ 	.byte	0x04, 0x10
        /*008e*/ 	.short	(.L_28 - .L_27)
.L_27:
        /*0090*/ 	.word	0x00000080
        /*0094*/ 	.word	0x00000001
        /*0098*/ 	.word	0x00000001


	//----- nvinfo : EIATTR_CBANK_PARAM_SIZE
	.align		4
.L_28:
        /*009c*/ 	.byte	0x03, 0x19
        /*009e*/ 	.short	0x0034


	//----- nvinfo : EIATTR_PARAM_CBANK
	.align		4
        /*00a0*/ 	.byte	0x04, 0x0a
        /*00a2*/ 	.short	(.L_30 - .L_29)
	.align		4
.L_29:
        /*00a4*/ 	.word	index@(.nv.constant0.triton_poi_fused_cat_5)
        /*00a8*/ 	.short	0x0210
        /*00aa*/ 	.short	0x0034


	//----- nvinfo : EIATTR_SW_WAR
	.align		4
.L_30:
        /*00ac*/ 	.byte	0x04, 0x36
        /*00ae*/ 	.short	(.L_32 - .L_31)
.L_31:
        /*00b0*/ 	.word	0x00000008
.L_32:


//--------------------- .nv.callgraph             --------------------------
	.section	.nv.callgraph,"",@"SHT_CUDA_CALLGRAPH"
	.align	4
	.sectionentsize	8
	.align		4
        /*0000*/ 	.word	0x00000000
	.align		4
        /*0004*/ 	.word	0xffffffff
	.align		4
        /*0008*/ 	.word	0x00000000
	.align		4
        /*000c*/ 	.word	0xfffffffe
	.align		4
        /*0010*/ 	.word	0x00000000
	.align		4
        /*0014*/ 	.word	0xfffffffd
	.align		4
        /*0018*/ 	.word	0x00000000
	.align		4
        /*001c*/ 	.word	0xfffffffc


//--------------------- .nv.constant4             --------------------------
	.section	.nv.constant4,"a",@progbits
	.align	8
	.align		8
.nv.constant4:
        /*0000*/ 	.dword	_$_str


//--------------------- .text.triton_poi_fused_cat_5 --------------------------
	.section	.text.triton_poi_fused_cat_5,"ax",@progbits
	.align	128
        .global         triton_poi_fused_cat_5
        .type           triton_poi_fused_cat_5,@function
        .size           triton_poi_fused_cat_5,(.L_x_1 - triton_poi_fused_cat_5)
        .other          triton_poi_fused_cat_5,@"STO_CUDA_ENTRY STV_DEFAULT"
triton_poi_fused_cat_5:
.text.triton_poi_fused_cat_5:
[----:B------:R-:W0:Y:S02]  /*0000*/  LDC R1, c[0x0][0x28] ;  /* 0x00000a00ff017b82 */ /* 0x000e240000000800 */
[----:B------:R-:W1:Y:S01]  /*0010*/  S2R R0, SR_TID.X ;  /* 0x0000000000007919 */ /* 0x000e620000002100 */
[----:B------:R-:W2:Y:S01]  /*0020*/  LDC.64 R10, c[0x0][0x218] ;  /* 0x00008600ff0a7b82 */ /* 0x000ea20000000a00 */
[----:B------:R-:W-:Y:S01]  /*0030*/  CS2R R16, SRZ ;  /* 0x0000000000107805 */ /* 0x000fe2000001ff00 */
[----:B------:R-:W-:Y:S01]  /*0040*/  ULDC.64 UR4, c[0x0][0x208] ;  /* 0x0000820000047ab9 */ /* 0x000fe20000000a00 */
[----:B------:R-:W3:Y:S05]  /*0050*/  S2R R3, SR_CTAID.X ;  /* 0x0000000000037919 */ /* 0x000eea0000002500 */
[----:B------:R-:W4:Y:S01]  /*0060*/  LDC.64 R12, c[0x0][0x220] ;  /* 0x00008800ff0c7b82 */ /* 0x000f220000000a00 */
[----:B-1----:R-:W-:-:S05]  /*0070*/  LOP3.LUT R0, R0, 0x7f, RZ, 0xc0, !PT ;  /* 0x0000007f00007812 */ /* 0x002fca00078ec0ff */
[----:B---3--:R-:W-:Y:S02]  /*0080*/  IMAD R0, R3, 0x80, R0 ;  /* 0x0000008003007824 */ /* 0x008fe400078e0200 */
[----:B------:R-:W1:Y:S02]  /*0090*/  LDC.64 R2, c[0x0][0x210] ;  /* 0x00008400ff027b82 */ /* 0x000e640000000a00 */
[C---:B------:R-:W-:Y:S01]  /*00a0*/  IMAD.HI R14, R0.reuse, 0x38e38e39, RZ ;  /* 0x38e38e39000e7827 */ /* 0x040fe200078e02ff */
[----:B------:R-:W-:-:S04]  /*00b0*/  ISETP.GE.AND P0, PT, R0, 0x480, PT ;  /* 0x000004800000780c */ /* 0x000fc80003f06270 */
[----:B------:R-:W-:-:S04]  /*00c0*/  SHF.R.U32.HI R15, RZ, 0x1f, R14 ;  /* 0x0000001fff0f7819 */ /* 0x000fc8000001160e */
[----:B------:R-:W-:-:S04]  /*00d0*/  LEA.HI.SX32 R5, R14, R15, 0x1e ;  /* 0x0000000f0e057211 */ /* 0x000fc800078ff2ff */
[----:B------:R-:W-:Y:S01]  /*00e0*/  SHF.R.S32.HI R4, RZ, 0x1f, R5 ;  /* 0x0000001fff047819 */ /* 0x000fe20000011405 */
[----:B------:R-:W-:-:S03]  /*00f0*/  IMAD R7, R5, -0x12, R0 ;  /* 0xffffffee05077824 */ /* 0x000fc600078e0200 */
[----:B------:R-:W-:Y:S01]  /*0100*/  LEA.HI R4, R4, R5, RZ, 0x4 ;  /* 0x0000000504047211 */ /* 0x000fe200078f20ff */
[C---:B--2---:R-:W-:Y:S01]  /*0110*/  IMAD.WIDE R10, R7.reuse, 0x8, R10 ;  /* 0x00000008070a7825 */ /* 0x044fe200078e020a */
[C---:B------:R-:W-:Y:S02]  /*0120*/  ISETP.GE.AND P1, PT, R7.reuse, 0x9, PT ;  /* 0x000000090700780c */ /* 0x040fe40003f26270 */
[----:B------:R-:W-:Y:S02]  /*0130*/  LOP3.LUT R4, R4, 0xfffffff0, RZ, 0xc0, !PT ;  /* 0xfffffff004047812 */ /* 0x000fe400078ec0ff */
[----:B------:R-:W-:Y:S02]  /*0140*/  ISETP.GT.AND P3, PT, R7, 0x8, !P0 ;  /* 0x000000080700780c */ /* 0x000fe40004764270 */
[----:B------:R-:W-:Y:S01]  /*0150*/  ISETP.LT.AND P2, PT, R0, 0x480, !P1 ;  /* 0x000004800000780c */ /* 0x000fe20004f41270 */
[----:B------:R-:W-:Y:S01]  /*0160*/  IMAD.IADD R6, R5, 0x1, -R4 ;  /* 0x0000000105067824 */ /* 0x000fe200078e0a04 */
[----:B------:R-:W-:-:S03]  /*0170*/  CS2R R4, SRZ ;  /* 0x0000000000047805 */ /* 0x000fc6000001ff00 */
[----:B------:R-:W-:Y:S01]  /*0180*/  IMAD R19, R7, 0x10, R6 ;  /* 0x0000001007137824 */ /* 0x000fe200078e0206 */
[----:B------:R-:W-:-:S03]  /*0190*/  CS2R R6, SRZ ;  /* 0x0000000000067805 */ /* 0x000fc6000001ff00 */
[----:B-1----:R-:W-:Y:S01]  /*01a0*/  IMAD.WIDE R8, R19, 0x8, R2 ;  /* 0x0000000813087825 */ /* 0x002fe200078e0202 */
[----:B------:R-:W-:Y:S01]  /*01b0*/  CS2R R2, SRZ ;  /* 0x0000000000027805 */ /* 0x000fe2000001ff00 */
[----:B------:R-:W2:Y:S04]  /*01c0*/  @P3 LDG.E.EL.64 R4, desc[UR4][R10.64] ;  /* 0x000000040a043981 */ /* 0x000ea8000c2e1b00 */
[----:B------:R2:W3:Y:S04]  /*01d0*/  @P2 LDG.E.EL.64 R16, desc[UR4][R10.64] ;  /* 0x000000040a102981 */ /* 0x0004e8000c2e1b00 */
[----:B------:R-:W5:Y:S01]  /*01e0*/  @P2 LDG.E.EL.64 R6, desc[UR4][R8.64] ;  /* 0x0000000408062981 */ /* 0x000f62000c2e1b00 */
[----:B------:R-:W-:-:S03]  /*01f0*/  LEA.HI.SX32 R14, R14, R15, 0x1a ;  /* 0x0000000f0e0e7211 */ /* 0x000fc600078fd2ff */
[----:B------:R-:W5:Y:S02]  /*0200*/  @P3 LDG.E.EL.64 R2, desc[UR4][R8.64] ;  /* 0x0000000408023981 */ /* 0x000f64000c2e1b00 */
[----:B------:R-:W-:-:S04]  /*0210*/  IMAD R19, R14, 0x120, R19 ;  /* 0x000001200e137824 */ /* 0x000fc800078e0213 */
[----:B----4-:R-:W-:Y:S01]  /*0220*/  IMAD.WIDE R12, R19, 0x4, R12 ;  /* 0x00000004130c7825 */ /* 0x010fe200078e020c */
[----:B------:R-:W-:-:S06]  /*0230*/  CS2R R18, SRZ ;  /* 0x0000000000127805 */ /* 0x000fcc000001ff00 */
[----:B------:R-:W4:Y:S04]  /*0240*/  @P2 LDG.E.EL R18, desc[UR4][R12.64] ;  /* 0x000000040c122981 */ /* 0x000f28000c2e1900 */
[----:B------:R-:W4:Y:S01]  /*0250*/  @P3 LDG.E.EL R19, desc[UR4][R12.64] ;  /* 0x000000040c133981 */ /* 0x000f22000c2e1900 */
[----:B--2---:R-:W-:Y:S02]  /*0260*/  SEL R10, R4, RZ, P3 ;  /* 0x000000ff040a7207 */ /* 0x004fe40001800000 */
[----:B------:R-:W-:Y:S02]  /*0270*/  SEL R11, R5, RZ, P3 ;  /* 0x000000ff050b7207 */ /* 0x000fe40001800000 */
[----:B---3--:R-:W-:Y:S02]  /*0280*/  SEL R15, R17, RZ, P2 ;  /* 0x000000ff110f7207 */ /* 0x008fe40001000000 */
[----:B------:R-:W-:-:S02]  /*0290*/  SEL R14, R16, RZ, P2 ;  /* 0x000000ff100e7207 */ /* 0x000fc40001000000 */
[----:B-----5:R-:W-:Y:S02]  /*02a0*/  SEL R4, R6, RZ, P2 ;  /* 0x000000ff06047207 */ /* 0x020fe40001000000 */
[----:B------:R-:W-:Y:S02]  /*02b0*/  SEL R5, R7, RZ, P2 ;  /* 0x000000ff07057207 */ /* 0x000fe40001000000 */
[----:B------:R-:W-:Y:S01]  /*02c0*/  SEL R2, R2, RZ, P3 ;  /* 0x000000ff02027207 */ /* 0x000fe20001800000 */
[----:B------:R-:W-:Y:S01]  /*02d0*/  I2F.S64 R15, R14 ;  /* 0x0000000e000f7312 */ /* 0x000fe20000301400 */
[----:B------:R-:W-:-:S07]  /*02e0*/  SEL R3, R3, RZ, P3 ;  /* 0x000000ff03037207 */ /* 0x000fce0001800000 */
[----:B------:R-:W1:Y:S08]  /*02f0*/  I2F.S64 R4, R4 ;  /* 0x0000000400047312 */ /* 0x000e700000301400 */
[----:B------:R-:W-:Y:S08]  /*0300*/  I2F.S64 R11, R10 ;  /* 0x0000000a000b7312 */ /* 0x000ff00000301400 */
[----:B------:R-:W2:Y:S01]  /*0310*/  I2F.S64 R2, R2 ;  /* 0x0000000200027312 */ /* 0x000ea20000301400 */
[----:B----4-:R-:W-:Y:S01]  /*0320*/  SEL R18, R18, RZ, P2 ;  /* 0x000000ff12127207 */ /* 0x010fe20001000000 */
[----:B-1----:R-:W-:Y:S01]  /*0330*/  FADD R15, R4, R15 ;  /* 0x0000000f040f7221 */ /* 0x002fe20000000000 */
[----:B------:R-:W-:Y:S01]  /*0340*/  SEL R19, R19, RZ, P3 ;  /* 0x000000ff13137207 */ /* 0x000fe20001800000 */
[----:B------:R-:W1:Y:S02]  /*0350*/  LDC.64 R4, c[0x0][0x228] ;  /* 0x00008a00ff047b82 */ /* 0x000e640000000a00 */
[----:B------:R-:W-:-:S04]  /*0360*/  FADD R15, R18, R15 ;  /* 0x0000000f120f7221 */ /* 0x000fc80000000000 */
[----:B------:R-:W3:Y:S01]  /*0370*/  FRND.FTZ.FLOOR R7, R15 ;  /* 0x0000000f00077307 */ /* 0x000ee20000215000 */
[----:B--2---:R-:W-:Y:S02]  /*0380*/  FADD R6, R2, R11 ;  /* 0x0000000b02067221 */ /* 0x004fe40000000000 */
[----:B------:R-:W2:Y:S02]  /*0390*/  LDC.64 R2, c[0x0][0x230] ;  /* 0x00008c00ff027b82 */ /* 0x000ea40000000a00 */
[----:B------:R-:W-:-:S04]  /*03a0*/  FADD R6, R19, R6 ;  /* 0x0000000613067221 */ /* 0x000fc80000000000 */
[----:B------:R-:W4:Y:S01]  /*03b0*/  FRND.FTZ.FLOOR R9, R6 ;  /* 0x0000000600097307 */ /* 0x000f220000215000 */
[C---:B---3--:R-:W-:Y:S01]  /*03c0*/  FSETP.GTU.AND P2, PT, R7.reuse, RZ, PT ;  /* 0x000000ff0700720b */ /* 0x048fe20003f4c000 */
[----:B------:R-:W-:-:S03]  /*03d0*/  FADD R10, R7, 1 ;  /* 0x3f800000070a7421 */ /* 0x000fc60000000000 */
[----:B------:R-:W-:Y:S02]  /*03e0*/  FSEL R8, R7, RZ, P2 ;  /* 0x000000ff07087208 */ /* 0x000fe40001000000 */
[----:B------:R-:W-:Y:S02]  /*03f0*/  FSETP.GTU.AND P4, PT, R10, RZ, PT ;  /* 0x000000ff0a00720b */ /* 0x000fe40003f8c000 */
[----:B------:R-:W-:Y:S02]  /*0400*/  FSETP.GEU.AND P5, PT, R8, 5, PT ;  /* 0x40a000000800780b */ /* 0x000fe40003fae000 */
[C---:B----4-:R-:W-:Y:S01]  /*0410*/  FSETP.GTU.AND P3, PT, R9.reuse, RZ, PT ;  /* 0x000000ff0900720b */ /* 0x050fe20003f6c000 */
[----:B------:R-:W-:-:S03]  /*0420*/  FADD R7, R9, 1 ;  /* 0x3f80000009077421 */ /* 0x000fc60000000000 */
[----:B------:R-:W-:Y:S02]  /*0430*/  FSEL R9, R9, RZ, P3 ;  /* 0x000000ff09097208 */ /* 0x000fe40001800000 */
[----:B------:R-:W-:Y:S02]  /*0440*/  FSEL R11, R10, RZ, P4 ;  /* 0x000000ff0a0b7208 */ /* 0x000fe40002000000 */
[----:B------:R-:W-:Y:S02]  /*0450*/  FSETP.GTU.AND P2, PT, R6, RZ, PT ;  /* 0x000000ff0600720b */ /* 0x000fe40003f4c000 */
[----:B------:R-:W-:Y:S02]  /*0460*/  FSETP.GTU.AND P6, PT, R7, RZ, PT ;  /* 0x000000ff0700720b */ /* 0x000fe40003fcc000 */
[----:B------:R-:W-:Y:S02]  /*0470*/  FSETP.GEU.AND P4, PT, R9, 5, PT ;  /* 0x40a000000900780b */ /* 0x000fe40003f8e000 */
[----:B------:R-:W-:-:S02]  /*0480*/  FSETP.GTU.AND P3, PT, R15, RZ, PT ;  /* 0x000000ff0f00720b */ /* 0x000fc40003f6c000 */
[----:B------:R-:W-:Y:S02]  /*0490*/  FSEL R12, R6, RZ, P2 ;  /* 0x000000ff060c7208 */ /* 0x000fe40001000000 */
[----:B------:R-:W-:Y:S02]  /*04a0*/  FSEL R10, R7, RZ, P6 ;  /* 0x000000ff070a7208 */ /* 0x000fe40003000000 */
[----:B------:R-:W-:Y:S01]  /*04b0*/  FSETP.NAN.AND P6, PT, R8, R8, PT ;  /* 0x000000080800720b */ /* 0x000fe20003fc8000 */
[----:B------:R-:W3:Y:S01]  /*04c0*/  LDC.64 R6, c[0x0][0x238] ;  /* 0x00008e00ff067b82 */ /* 0x000ee20000000a00 */
[----:B------:R-:W-:Y:S02]  /*04d0*/  FSETP.GEU.AND P2, PT, R11, 5, PT ;  /* 0x40a000000b00780b */ /* 0x000fe40003f4e000 */
[----:B------:R-:W-:Y:S02]  /*04e0*/  FSEL R15, R15, RZ, P3 ;  /* 0x000000ff0f0f7208 */ /* 0x000fe40001800000 */
[----:B------:R-:W-:-:S02]  /*04f0*/  FSETP.NAN.AND P3, PT, R9, R9, PT ;  /* 0x000000090900720b */ /* 0x000fc40003f68000 */
[----:B------:R-:W-:Y:S02]  /*0500*/  @P5 FSEL R8, R8, 5, P6 ;  /* 0x40a0000008085808 */ /* 0x000fe40003000000 */
[----:B------:R-:W-:Y:S02]  /*0510*/  FSETP.GEU.AND P6, PT, R10, 5, PT ;  /* 0x40a000000a00780b */ /* 0x000fe40003fce000 */
[----:B------:R-:W-:Y:S02]  /*0520*/  @P4 FSEL R9, R9, 5, P3 ;  /* 0x40a0000009094808 */ /* 0x000fe40001800000 */
[----:B------:R-:W-:Y:S02]  /*0530*/  FSETP.NAN.AND P4, PT, R11, R11, PT ;  /* 0x0000000b0b00720b */ /* 0x000fe40003f88000 */
[----:B------:R-:W-:Y:S02]  /*0540*/  FSETP.GEU.AND P5, PT, R15, 5, PT ;  /* 0x40a000000f00780b */ /* 0x000fe40003fae000 */
[----:B------:R-:W-:-:S02]  /*0550*/  FSETP.GEU.AND P3, PT, R12, 5, PT ;  /* 0x40a000000c00780b */ /* 0x000fc40003f6e000 */
[----:B------:R-:W-:Y:S02]  /*0560*/  @P2 FSEL R11, R11, 5, P4 ;  /* 0x40a000000b0b2808 */ /* 0x000fe40002000000 */
[----:B------:R-:W-:Y:S01]  /*0570*/  FSETP.NAN.AND P4, PT, R10, R10, PT ;  /* 0x0000000a0a00720b */ /* 0x000fe20003f88000 */
[----:B-1----:R-:W-:-:S03]  /*0580*/  IMAD.WIDE R4, R0, 0x4, R4 ;  /* 0x0000000400047825 */ /* 0x002fc600078e0204 */
[----:B------:R-:W-:Y:S01]  /*0590*/  @P6 FSEL R10, R10, 5, P4 ;  /* 0x40a000000a0a6808 */ /* 0x000fe20002000000 */
[----:B--2---:R-:W-:Y:S01]  /*05a0*/  IMAD.WIDE R2, R0, 0x4, R2 ;  /* 0x0000000400027825 */ /* 0x004fe200078e0202 */
[----:B------:R-:W-:Y:S02]  /*05b0*/  FSEL R9, R8, R9, !P1 ;  /* 0x0000000908097208 */ /* 0x000fe40004800000 */
[----:B------:R-:W-:Y:S02]  /*05c0*/  FSETP.NAN.AND P2, PT, R15, R15, PT ;  /* 0x0000000f0f00720b */ /* 0x000fe40003f48000 */
[----:B------:R-:W-:Y:S02]  /*05d0*/  FSETP.NAN.AND P4, PT, R12, R12, PT ;  /* 0x0000000c0c00720b */ /* 0x000fe40003f88000 */
[----:B------:R-:W-:Y:S01]  /*05e0*/  FSEL R11, R11, R10, !P1 ;  /* 0x0000000a0b0b7208 */ /* 0x000fe20004800000 */
[----:B------:R1:W-:Y:S01]  /*05f0*/  @!P0 STG.E desc[UR4][R4.64], R9 ;  /* 0x0000000904008986 */ /* 0x0003e2000c101904 */
[----:B------:R-:W-:-:S02]  /*0600*/  @P5 FSEL R15, R15, 5, P2 ;  /* 0x40a000000f0f5808 */ /* 0x000fc40001000000 */
[----:B------:R-:W-:Y:S01]  /*0610*/  @P3 FSEL R12, R12, 5, P4 ;  /* 0x40a000000c0c3808 */ /* 0x000fe20002000000 */
[----:B------:R1:W-:Y:S01]  /*0620*/  @!P0 STG.E desc[UR4][R2.64], R11 ;  /* 0x0000000b02008986 */ /* 0x0003e2000c101904 */
[----:B---3--:R-:W-:Y:S02]  /*0630*/  IMAD.WIDE R6, R0, 0x4, R6 ;  /* 0x0000000400067825 */ /* 0x008fe400078e0206 */
[----:B------:R-:W-:Y:S01]  /*0640*/  FSEL R15, R15, R12, !P1 ;  /* 0x0000000c0f0f7208 */ /* 0x000fe20004800000 */
[----:B------:R-:W-:Y:S06]  /*0650*/  @P0 EXIT ;  /* 0x000000000000094d */ /* 0x000fec0003800000 */
[----:B------:R-:W-:Y:S01]  /*0660*/  STG.E desc[UR4][R6.64], R15 ;  /* 0x0000000f06007986 */ /* 0x000fe2000c101904 */
[----:B------:R-:W-:Y:S05]  /*0670*/  EXIT ;  /* 0x000000000000794d */ /* 0x000fea0003800000 */
.L_x_0:
[----:B------:R-:W-:-:S00]  /*0680*/  BRA `(.L_x_0) ;  /* 0xfffffffc00fc7947 */ /* 0x000fc0000383ffff */
[----:B------:R-:W-:-:S00]  /*0690*/  NOP ;  /* 0x0000000000007918 */ /* 0x000fc00000000000 */
        /* <DEDUP_REMOVED lines=14> */
.L_x_1:


//--------------------- .nv.global.init           --------------------------
	.section	.nv.global.init,"aw",@progbits
.nv.global.init:
	.type		_$_str,@object
	.size		_$_str,(.L_0 - _$_str)
_$_str:
        /*0000*/ 	.byte	0x5f, 0x5f, 0x43, 0x55, 0x44, 0x41, 0x5f, 0x46, 0x54, 0x5a, 0x00
.L_0:


//--------------------- .nv.constant0.triton_poi_fused_cat_5 --------------------------
	.section	.nv.constant0.triton_poi_fused_cat_5,"a",@progbits
	.sectionflags	@""
	.align	4
.nv.constant0.triton_poi_fused_cat_5:
	.zero		580
